//
// Generated by NVIDIA NVVM Compiler
//
// Compiler Build ID: CL-36424714
// Cuda compilation tools, release 13.0, V13.0.88
// Based on NVVM 20.0.0
//

.version 9.0
.target sm_100
.address_size 64

	// .globl	_Z6kernelv
.global .align 4 .u32 device_int;

.visible .entry _Z6kernelv()
{
	.reg .b32 	%r<2>;

	mov.b32 	%r1, 1000;
	st.global.u32 	[device_int], %r1;
	ret;

}


// ===== COMPILED SASS (sm_100) =====

	.target	sm_100

	.elftype	@"ET_EXEC"


//--------------------- .note.nv.tkinfo           --------------------------
	.section	.note.nv.tkinfo,"",@"SHT_NOTE"
	.sectionflags	@"SHF_NOTE_NV_TKINFO"
	.tkinfo
        /*0018*/ 	.word	0x00000002
        /*0030*/ 	.string	""
        /*0030*/ 	.string	"ptxas"
        /*0030*/ 	.string	"Cuda compilation tools, release 13.0, V13.0.88"
        /*0030*/ 	.string	"Build cuda_13.0.r13.0/compiler.36424714_0"
        /*0030*/ 	.string	"-arch sm_100 -m 64 "



//--------------------- .note.nv.cuinfo           --------------------------
	.section	.note.nv.cuinfo,"",@"SHT_NOTE"
	.sectionflags	@"SHF_NOTE_NV_CUINFO"
        /*0018*/ 	.short	0x0002
        /*001a*/ 	.short	0x0064
        /*001c*/ 	.short	0x0082
	.zero		2


//--------------------- .nv.info                  --------------------------
	.section	.nv.info,"",@"SHT_CUDA_INFO"
	.align	4


	//----- nvinfo : EIATTR_REGCOUNT
	.align		4
        /*0000*/ 	.byte	0x04, 0x2f
        /*0002*/ 	.short	(.L_2 - .L_1)
	.align		4
.L_1:
        /*0004*/ 	.word	index@(_Z6kernelv)
        /*0008*/ 	.word	0x00000008


	//----- nvinfo : EIATTR_FRAME_SIZE
	.align		4
.L_2:
        /*000c*/ 	.byte	0x04, 0x11
        /*000e*/ 	.short	(.L_4 - .L_3)
	.align		4
.L_3:
        /*0010*/ 	.word	index@(_Z6kernelv)
        /*0014*/ 	.word	0x00000000


	//----- nvinfo : EIATTR_MIN_STACK_SIZE
	.align		4
.L_4:
        /*0018*/ 	.byte	0x04, 0x12
        /*001a*/ 	.short	(.L_6 - .L_5)
	.align		4
.L_5:
        /*001c*/ 	.word	index@(_Z6kernelv)
        /*0020*/ 	.word	0x00000000
.L_6:


//--------------------- .nv.compat                --------------------------
	.section	.nv.compat,"",@"SHT_CUDA_COMPAT_INFO"
	.align	4
        /*0000*/ 	.byte	0x02, 0x09, 0x00, 0x00, 0x02, 0x02, 0x01, 0x00, 0x02, 0x05, 0x05, 0x00, 0x03, 0x07, 0x01, 0x01
        /*0010*/ 	.byte	0x02, 0x03, 0x00, 0x00, 0x02, 0x06, 0x01, 0x00, 0x04, 0x0b, 0x08, 0x00, 0x09, 0x00, 0x00, 0x00
        /*0020*/ 	.byte	0x00, 0x00, 0x00, 0x00


//--------------------- .nv.info._Z6kernelv       --------------------------
	.section	.nv.info._Z6kernelv,"",@"SHT_CUDA_INFO"
	.sectionflags	@""
	.align	4


	//----- nvinfo : EIATTR_CUDA_API_VERSION
	.align		4
        /*0000*/ 	.byte	0x04, 0x37
        /*0002*/ 	.short	(.L_8 - .L_7)
.L_7:
        /*0004*/ 	.word	0x00000082


	//----- nvinfo : EIATTR_SPARSE_MMA_MASK
	.align		4
.L_8:
        /*0008*/ 	.byte	0x03, 0x50
        /*000a*/ 	.short	0x0000


	//----- nvinfo : EIATTR_MAXREG_COUNT
	.align		4
        /*000c*/ 	.byte	0x03, 0x1b
        /*000e*/ 	.short	0x00ff


	//----- nvinfo : EIATTR_MERCURY_ISA_VERSION
	.align		4
        /*0010*/ 	.byte	0x03, 0x5f
        /*0012*/ 	.short	0x0101


	//----- nvinfo : EIATTR_VRC_CTA_INIT_COUNT
	.align		4
        /*0014*/ 	.byte	0x02, 0x4a
	.zero		1
	.zero		1


	//----- nvinfo : EIATTR_EXIT_INSTR_OFFSETS
	.align		4
        /*0018*/ 	.byte	0x04, 0x1c
        /*001a*/ 	.short	(.L_10 - .L_9)


	//   ....[0]....
.L_9:
        /*001c*/ 	.word	0x00000050


	//----- nvinfo : EIATTR_SW_WAR
	.align		4
.L_10:
        /*0020*/ 	.byte	0x04, 0x36
        /*0022*/ 	.short	(.L_12 - .L_11)
.L_11:
        /*0024*/ 	.word	0x00000008
.L_12:


//--------------------- .nv.callgraph             --------------------------
	.section	.nv.callgraph,"",@"SHT_CUDA_CALLGRAPH"
	.align	4
	.sectionentsize	8
	.align		4
        /*0000*/ 	.word	0x00000000
	.align		4
        /*0004*/ 	.word	0xffffffff
	.align		4
        /*0008*/ 	.word	0x00000000
	.align		4
        /*000c*/ 	.word	0xfffffffe
	.align		4
        /*0010*/ 	.word	0x00000000
	.align		4
        /*0014*/ 	.word	0xfffffffd
	.align		4
        /*0018*/ 	.word	0x00000000
	.align		4
        /*001c*/ 	.word	0xfffffffc


//--------------------- .nv.constant4             --------------------------
	.section	.nv.constant4,"a",@progbits
	.align	8
	.align		8
.nv.constant4:
        /*0000*/ 	.dword	device_int


//--------------------- .text._Z6kernelv          --------------------------
	.section	.text._Z6kernelv,"ax",@progbits
	.align	128
        .global         _Z6kernelv
        .type           _Z6kernelv,@function
        .size           _Z6kernelv,(.L_x_1 - _Z6kernelv)
        .other          _Z6kernelv,@"STO_CUDA_ENTRY STV_DEFAULT"
_Z6kernelv:
.text._Z6kernelv:
[----:B------:R-:W-:Y:S08]  /*0000*/  LDC R1, c[0x0][0x37c] ;  /* 0x0000df00ff017b82 */ /* 0x000ff00000000800 */
[----:B------:R-:W0:Y:S01]  /*0010*/  LDC.64 R2, c[0x4][RZ] ;  /* 0x01000000ff027b82 */ /* 0x000e220000000a00 */
[----:B------:R-:W0:Y:S01]  /*0020*/  LDCU.64 UR4, c[0x0][0x358] ;  /* 0x00006b00ff0477ac */ /* 0x000e220008000a00 */
[----:B------:R-:W-:-:S05]  /*0030*/  HFMA2 R5, -RZ, RZ, 0, 5.9604644775390625e-05 ;  /* 0x000003e8ff057431 */ /* 0x000fca00000001ff */
[----:B0-----:R-:W-:Y:S01]  /*0040*/  STG.E desc[UR4][R2.64], R5 ;  /* 0x0000000502007986 */ /* 0x001fe2000c101904 */
[----:B------:R-:W-:Y:S05]  /*0050*/  EXIT ;  /* 0x000000000000794d */ /* 0x000fea0003800000 */
.L_x_0:
[----:B------:R-:W-:-:S00]  /*0060*/  BRA `(.L_x_0) ;  /* 0xfffffffc00fc7947 */ /* 0x000fc0000383ffff */
[----:B------:R-:W-:-:S00]  /*0070*/  NOP ;  /* 0x0000000000007918 */ /* 0x000fc00000000000 */
        /* <DEDUP_REMOVED lines=8> */
.L_x_1:


//--------------------- .nv.shared.reserved.0     --------------------------
	.section	.nv.shared.reserved.0,"aw",@nobits
	.weak		__nv_reservedSMEM_offset_0_alias
	.size		__nv_reservedSMEM_offset_0_alias, 0, 64
	.other		__nv_reservedSMEM_offset_0_alias,@"STO_CUDA_RESERVED_SHARED STV_DEFAULT"
__nv_reservedSMEM_offset_0_alias:
	.zero		0
	.zero		64


//--------------------- .nv.global                --------------------------
	.section	.nv.global,"aw",@nobits
	.align	4
.nv.global:
	.type		device_int,@object
	.size		device_int,(.L_0 - device_int)
device_int:
	.zero		4
.L_0:


//--------------------- .nv.constant0._Z6kernelv  --------------------------
	.section	.nv.constant0._Z6kernelv,"a",@progbits
	.sectionflags	@""
	.align	4
.nv.constant0._Z6kernelv:
	.zero		896


//--------------------- SYMBOLS --------------------------

	.type		.nv.reservedSmem.offset0,@object
	.size		.nv.reservedSmem.offset0,0x4
